//
// Generated by NVIDIA NVVM Compiler
//
// Compiler Build ID: CL-36424714
// Cuda compilation tools, release 13.0, V13.0.88
// Based on NVVM 20.0.0
//

.version 9.0
.target sm_100
.address_size 64

	// .globl	_Z6kernelPdi

.visible .entry _Z6kernelPdi(
	.param .u64 .ptr .align 1 _Z6kernelPdi_param_0,
	.param .u32 _Z6kernelPdi_param_1
)
{
	.reg .pred 	%p<7>;
	.reg .b32 	%r<31>;
	.reg .b64 	%rd<11>;
	.reg .b64 	%fd<11>;

	ld.param.u64 	%rd2, [_Z6kernelPdi_param_0];
	ld.param.u32 	%r12, [_Z6kernelPdi_param_1];
	cvta.to.global.u64 	%rd1, %rd2;
	mov.u32 	%r13, %tid.x;
	mov.u32 	%r14, %ctaid.x;
	mov.u32 	%r15, %ntid.x;
	mad.lo.s32 	%r29, %r14, %r15, %r13;
	mov.u32 	%r16, %nctaid.x;
	mul.lo.s32 	%r2, %r15, %r16;
	setp.ge.s32 	%p1, %r29, %r12;
	@%p1 bra 	$L__BB0_7;
	add.s32 	%r17, %r29, %r2;
	max.s32 	%r18, %r12, %r17;
	setp.lt.s32 	%p2, %r17, %r12;
	selp.u32 	%r19, 1, 0, %p2;
	add.s32 	%r20, %r17, %r19;
	sub.s32 	%r21, %r18, %r20;
	div.u32 	%r22, %r21, %r2;
	add.s32 	%r3, %r22, %r19;
	and.b32  	%r23, %r3, 3;
	setp.eq.s32 	%p3, %r23, 3;
	@%p3 bra 	$L__BB0_4;
	add.s32 	%r24, %r3, 1;
	and.b32  	%r25, %r24, 3;
	neg.s32 	%r27, %r25;
$L__BB0_3:
	.pragma "nounroll";
	mul.wide.s32 	%rd3, %r29, 8;
	add.s64 	%rd4, %rd1, %rd3;
	ld.global.f64 	%fd1, [%rd4];
	mul.f64 	%fd2, %fd1, %fd1;
	st.global.f64 	[%rd4], %fd2;
	add.s32 	%r29, %r29, %r2;
	add.s32 	%r27, %r27, 1;
	setp.ne.s32 	%p4, %r27, 0;
	@%p4 bra 	$L__BB0_3;
$L__BB0_4:
	setp.lt.u32 	%p5, %r3, 3;
	@%p5 bra 	$L__BB0_7;
	mul.wide.s32 	%rd7, %r2, 8;
	shl.b32 	%r26, %r2, 2;
$L__BB0_6:
	mul.wide.s32 	%rd5, %r29, 8;
	add.s64 	%rd6, %rd1, %rd5;
	ld.global.f64 	%fd3, [%rd6];
	mul.f64 	%fd4, %fd3, %fd3;
	st.global.f64 	[%rd6], %fd4;
	add.s64 	%rd8, %rd6, %rd7;
	ld.global.f64 	%fd5, [%rd8];
	mul.f64 	%fd6, %fd5, %fd5;
	st.global.f64 	[%rd8], %fd6;
	add.s64 	%rd9, %rd8, %rd7;
	ld.global.f64 	%fd7, [%rd9];
	mul.f64 	%fd8, %fd7, %fd7;
	st.global.f64 	[%rd9], %fd8;
	add.s64 	%rd10, %rd9, %rd7;
	ld.global.f64 	%fd9, [%rd10];
	mul.f64 	%fd10, %fd9, %fd9;
	st.global.f64 	[%rd10], %fd10;
	add.s32 	%r29, %r26, %r29;
	setp.lt.s32 	%p6, %r29, %r12;
	@%p6 bra 	$L__BB0_6;
$L__BB0_7:
	ret;

}


// ===== COMPILED SASS (sm_100) =====

	.target	sm_100

	.elftype	@"ET_EXEC"


//--------------------- .note.nv.tkinfo           --------------------------
	.section	.note.nv.tkinfo,"",@"SHT_NOTE"
	.sectionflags	@"SHF_NOTE_NV_TKINFO"
	.tkinfo
        /*0018*/ 	.word	0x00000002
        /*0030*/ 	.string	""
        /*0030*/ 	.string	"ptxas"
        /*0030*/ 	.string	"Cuda compilation tools, release 13.0, V13.0.88"
        /*0030*/ 	.string	"Build cuda_13.0.r13.0/compiler.36424714_0"
        /*0030*/ 	.string	"-arch sm_100 -m 64 "



//--------------------- .note.nv.cuinfo           --------------------------
	.section	.note.nv.cuinfo,"",@"SHT_NOTE"
	.sectionflags	@"SHF_NOTE_NV_CUINFO"
        /*0018*/ 	.short	0x0002
        /*001a*/ 	.short	0x0064
        /*001c*/ 	.short	0x0082
	.zero		2


//--------------------- .nv.info                  --------------------------
	.section	.nv.info,"",@"SHT_CUDA_INFO"
	.align	4


	//----- nvinfo : EIATTR_REGCOUNT
	.align		4
        /*0000*/ 	.byte	0x04, 0x2f
        /*0002*/ 	.short	(.L_1 - .L_0)
	.align		4
.L_0:
        /*0004*/ 	.word	index@(_Z6kernelPdi)
        /*0008*/ 	.word	0x00000018


	//----- nvinfo : EIATTR_FRAME_SIZE
	.align		4
.L_1:
        /*000c*/ 	.byte	0x04, 0x11
        /*000e*/ 	.short	(.L_3 - .L_2)
	.align		4
.L_2:
        /*0010*/ 	.word	index@(_Z6kernelPdi)
        /*0014*/ 	.word	0x00000000


	//----- nvinfo : EIATTR_MIN_STACK_SIZE
	.align		4
.L_3:
        /*0018*/ 	.byte	0x04, 0x12
        /*001a*/ 	.short	(.L_5 - .L_4)
	.align		4
.L_4:
        /*001c*/ 	.word	index@(_Z6kernelPdi)
        /*0020*/ 	.word	0x00000000
.L_5:


//--------------------- .nv.compat                --------------------------
	.section	.nv.compat,"",@"SHT_CUDA_COMPAT_INFO"
	.align	4
        /*0000*/ 	.byte	0x02, 0x09, 0x00, 0x00, 0x02, 0x02, 0x01, 0x00, 0x02, 0x05, 0x05, 0x00, 0x03, 0x07, 0x01, 0x01
        /*0010*/ 	.byte	0x02, 0x03, 0x00, 0x00, 0x02, 0x06, 0x01, 0x00, 0x04, 0x0b, 0x08, 0x00, 0x01, 0x00, 0x00, 0x00
        /*0020*/ 	.byte	0x00, 0x00, 0x00, 0x00


//--------------------- .nv.info._Z6kernelPdi     --------------------------
	.section	.nv.info._Z6kernelPdi,"",@"SHT_CUDA_INFO"
	.sectionflags	@""
	.align	4


	//----- nvinfo : EIATTR_CUDA_API_VERSION
	.align		4
        /*0000*/ 	.byte	0x04, 0x37
        /*0002*/ 	.short	(.L_7 - .L_6)
.L_6:
        /*0004*/ 	.word	0x00000082


	//----- nvinfo : EIATTR_KPARAM_INFO
	.align		4
.L_7:
        /*0008*/ 	.byte	0x04, 0x17
        /*000a*/ 	.short	(.L_9 - .L_8)
.L_8:
        /*000c*/ 	.word	0x00000000
        /*0010*/ 	.short	0x0001
        /*0012*/ 	.short	0x0008
        /*0014*/ 	.byte	0x00, 0xf0, 0x11, 0x00


	//----- nvinfo : EIATTR_KPARAM_INFO
	.align		4
.L_9:
        /*0018*/ 	.byte	0x04, 0x17
        /*001a*/ 	.short	(.L_11 - .L_10)
.L_10:
        /*001c*/ 	.word	0x00000000
        /*0020*/ 	.short	0x0000
        /*0022*/ 	.short	0x0000
        /*0024*/ 	.byte	0x00, 0xf5, 0x21, 0x00


	//----- nvinfo : EIATTR_SPARSE_MMA_MASK
	.align		4
.L_11:
        /*0028*/ 	.byte	0x03, 0x50
        /*002a*/ 	.short	0x0000


	//----- nvinfo : EIATTR_MAXREG_COUNT
	.align		4
        /*002c*/ 	.byte	0x03, 0x1b
        /*002e*/ 	.short	0x00ff


	//----- nvinfo : EIATTR_MERCURY_ISA_VERSION
	.align		4
        /*0030*/ 	.byte	0x03, 0x5f
        /*0032*/ 	.short	0x0101


	//----- nvinfo : EIATTR_VRC_CTA_INIT_COUNT
	.align		4
        /*0034*/ 	.byte	0x02, 0x4a
	.zero		1
	.zero		1


	//----- nvinfo : EIATTR_EXIT_INSTR_OFFSETS
	.align		4
        /*0038*/ 	.byte	0x04, 0x1c
        /*003a*/ 	.short	(.L_13 - .L_12)


	//   ....[0]....
.L_12:
        /*003c*/ 	.word	0x00000090


	//   ....[1]....
        /*0040*/ 	.word	0x00000360


	//   ....[2]....
        /*0044*/ 	.word	0x000004a0


	//----- nvinfo : EIATTR_CRS_STACK_SIZE
	.align		4
.L_13:
        /*0048*/ 	.byte	0x04, 0x1e
        /*004a*/ 	.short	(.L_15 - .L_14)
.L_14:
        /*004c*/ 	.word	0x00000000


	//----- nvinfo : EIATTR_CBANK_PARAM_SIZE
	.align		4
.L_15:
        /*0050*/ 	.byte	0x03, 0x19
        /*0052*/ 	.short	0x000c


	//----- nvinfo : EIATTR_PARAM_CBANK
	.align		4
        /*0054*/ 	.byte	0x04, 0x0a
        /*0056*/ 	.short	(.L_17 - .L_16)
	.align		4
.L_16:
        /*0058*/ 	.word	index@(.nv.constant0._Z6kernelPdi)
        /*005c*/ 	.short	0x0380
        /*005e*/ 	.short	0x000c


	//----- nvinfo : EIATTR_SW_WAR
	.align		4
.L_17:
        /*0060*/ 	.byte	0x04, 0x36
        /*0062*/ 	.short	(.L_19 - .L_18)
.L_18:
        /*0064*/ 	.word	0x00000008
.L_19:


//--------------------- .nv.callgraph             --------------------------
	.section	.nv.callgraph,"",@"SHT_CUDA_CALLGRAPH"
	.align	4
	.sectionentsize	8
	.align		4
        /*0000*/ 	.word	0x00000000
	.align		4
        /*0004*/ 	.word	0xffffffff
	.align		4
        /*0008*/ 	.word	0x00000000
	.align		4
        /*000c*/ 	.word	0xfffffffe
	.align		4
        /*0010*/ 	.word	0x00000000
	.align		4
        /*0014*/ 	.word	0xfffffffd
	.align		4
        /*0018*/ 	.word	0x00000000
	.align		4
        /*001c*/ 	.word	0xfffffffc


//--------------------- .text._Z6kernelPdi        --------------------------
	.section	.text._Z6kernelPdi,"ax",@progbits
	.align	128
        .global         _Z6kernelPdi
        .type           _Z6kernelPdi,@function
        .size           _Z6kernelPdi,(.L_x_5 - _Z6kernelPdi)
        .other          _Z6kernelPdi,@"STO_CUDA_ENTRY STV_DEFAULT"
_Z6kernelPdi:
.text._Z6kernelPdi:
[----:B------:R-:W-:Y:S01]  /*0000*/  LDC R1, c[0x0][0x37c] ;  /* 0x0000df00ff017b82 */ /* 0x000fe20000000800 */
[----:B------:R-:W0:Y:S07]  /*0010*/  S2R R5, SR_TID.X ;  /* 0x0000000000057919 */ /* 0x000e2e0000002100 */
[----:B------:R-:W0:Y:S01]  /*0020*/  S2UR UR4, SR_CTAID.X ;  /* 0x00000000000479c3 */ /* 0x000e220000002500 */
[----:B------:R-:W1:Y:S07]  /*0030*/  LDCU UR6, c[0x0][0x388] ;  /* 0x00007100ff0677ac */ /* 0x000e6e0008000800 */
[----:B------:R-:W0:Y:S01]  /*0040*/  LDC R0, c[0x0][0x360] ;  /* 0x0000d800ff007b82 */ /* 0x000e220000000800 */
[----:B------:R-:W2:Y:S01]  /*0050*/  LDCU UR5, c[0x0][0x370] ;  /* 0x00006e00ff0577ac */ /* 0x000ea20008000800 */
[----:B0-----:R-:W-:-:S02]  /*0060*/  IMAD R5, R0, UR4, R5 ;  /* 0x0000000400057c24 */ /* 0x001fc4000f8e0205 */
[----:B--2---:R-:W-:-:S03]  /*0070*/  IMAD R0, R0, UR5, RZ ;  /* 0x0000000500007c24 */ /* 0x004fc6000f8e02ff */
[----:B-1----:R-:W-:-:S13]  /*0080*/  ISETP.GE.AND P0, PT, R5, UR6, PT ;  /* 0x0000000605007c0c */ /* 0x002fda000bf06270 */
[----:B------:R-:W-:Y:S05]  /*0090*/  @P0 EXIT ;  /* 0x000000000000094d */ /* 0x000fea0003800000 */
[----:B------:R-:W0:Y:S01]  /*00a0*/  I2F.U32.RP R8, R0 ;  /* 0x0000000000087306 */ /* 0x000e220000209000 */
[C---:B------:R-:W-:Y:S01]  /*00b0*/  IADD3 R4, PT, PT, R0.reuse, R5, RZ ;  /* 0x0000000500047210 */ /* 0x040fe20007ffe0ff */
[----:B------:R-:W-:Y:S01]  /*00c0*/  IMAD.MOV R9, RZ, RZ, -R0 ;  /* 0x000000ffff097224 */ /* 0x000fe200078e0a00 */
[----:B------:R-:W-:Y:S01]  /*00d0*/  ISETP.NE.U32.AND P2, PT, R0, RZ, PT ;  /* 0x000000ff0000720c */ /* 0x000fe20003f45070 */
[----:B------:R-:W1:Y:S01]  /*00e0*/  LDCU.64 UR4, c[0x0][0x358] ;  /* 0x00006b00ff0477ac */ /* 0x000e620008000a00 */
[C---:B------:R-:W-:Y:S01]  /*00f0*/  ISETP.GE.AND P0, PT, R4.reuse, UR6, PT ;  /* 0x0000000604007c0c */ /* 0x040fe2000bf06270 */
[----:B------:R-:W-:Y:S01]  /*0100*/  BSSY.RECONVERGENT B0, `(.L_x_0) ;  /* 0x0000025000007945 */ /* 0x000fe20003800200 */
[----:B------:R-:W-:Y:S02]  /*0110*/  VIMNMX R7, PT, PT, R4, UR6, !PT ;  /* 0x0000000604077c48 */ /* 0x000fe4000ffe0100 */
[----:B------:R-:W-:-:S04]  /*0120*/  SEL R6, RZ, 0x1, P0 ;  /* 0x00000001ff067807 */ /* 0x000fc80000000000 */
[----:B------:R-:W-:Y:S01]  /*0130*/  IADD3 R7, PT, PT, R7, -R4, -R6 ;  /* 0x8000000407077210 */ /* 0x000fe20007ffe806 */
[----:B0-----:R-:W0:Y:S02]  /*0140*/  MUFU.RCP R8, R8 ;  /* 0x0000000800087308 */ /* 0x001e240000001000 */
[----:B0-----:R-:W-:-:S06]  /*0150*/  VIADD R2, R8, 0xffffffe ;  /* 0x0ffffffe08027836 */ /* 0x001fcc0000000000 */
[----:B------:R0:W2:Y:S02]  /*0160*/  F2I.FTZ.U32.TRUNC.NTZ R3, R2 ;  /* 0x0000000200037305 */ /* 0x0000a4000021f000 */
[----:B0-----:R-:W-:Y:S02]  /*0170*/  IMAD.MOV.U32 R2, RZ, RZ, RZ ;  /* 0x000000ffff027224 */ /* 0x001fe400078e00ff */
[----:B--2---:R-:W-:-:S04]  /*0180*/  IMAD R9, R9, R3, RZ ;  /* 0x0000000309097224 */ /* 0x004fc800078e02ff */
[----:B------:R-:W-:-:S06]  /*0190*/  IMAD.HI.U32 R8, R3, R9, R2 ;  /* 0x0000000903087227 */ /* 0x000fcc00078e0002 */
[----:B------:R-:W-:-:S04]  /*01a0*/  IMAD.HI.U32 R9, R8, R7, RZ ;  /* 0x0000000708097227 */ /* 0x000fc800078e00ff */
[----:B------:R-:W-:-:S04]  /*01b0*/  IMAD.MOV R2, RZ, RZ, -R9 ;  /* 0x000000ffff027224 */ /* 0x000fc800078e0a09 */
[----:B------:R-:W-:Y:S02]  /*01c0*/  IMAD R7, R0, R2, R7 ;  /* 0x0000000200077224 */ /* 0x000fe400078e0207 */
[----:B------:R-:W0:Y:S03]  /*01d0*/  LDC.64 R2, c[0x0][0x380] ;  /* 0x0000e000ff027b82 */ /* 0x000e260000000a00 */
[----:B------:R-:W-:-:S13]  /*01e0*/  ISETP.GE.U32.AND P0, PT, R7, R0, PT ;  /* 0x000000000700720c */ /* 0x000fda0003f06070 */
[----:B------:R-:W-:Y:S01]  /*01f0*/  @P0 IADD3 R7, PT, PT, -R0, R7, RZ ;  /* 0x0000000700070210 */ /* 0x000fe20007ffe1ff */
[----:B------:R-:W-:-:S03]  /*0200*/  @P0 VIADD R9, R9, 0x1 ;  /* 0x0000000109090836 */ /* 0x000fc60000000000 */
[----:B------:R-:W-:-:S13]  /*0210*/  ISETP.GE.U32.AND P1, PT, R7, R0, PT ;  /* 0x000000000700720c */ /* 0x000fda0003f26070 */
[----:B------:R-:W-:Y:S02]  /*0220*/  @P1 IADD3 R9, PT, PT, R9, 0x1, RZ ;  /* 0x0000000109091810 */ /* 0x000fe40007ffe0ff */
[----:B------:R-:W-:-:S05]  /*0230*/  @!P2 LOP3.LUT R9, RZ, R0, RZ, 0x33, !PT ;  /* 0x00000000ff09a212 */ /* 0x000fca00078e33ff */
[----:B------:R-:W-:-:S05]  /*0240*/  IMAD.IADD R4, R6, 0x1, R9 ;  /* 0x0000000106047824 */ /* 0x000fca00078e0209 */
[C---:B------:R-:W-:Y:S02]  /*0250*/  LOP3.LUT R6, R4.reuse, 0x3, RZ, 0xc0, !PT ;  /* 0x0000000304067812 */ /* 0x040fe400078ec0ff */
[----:B------:R-:W-:Y:S02]  /*0260*/  ISETP.GE.U32.AND P1, PT, R4, 0x3, PT ;  /* 0x000000030400780c */ /* 0x000fe40003f26070 */
[----:B------:R-:W-:-:S13]  /*0270*/  ISETP.NE.AND P0, PT, R6, 0x3, PT ;  /* 0x000000030600780c */ /* 0x000fda0003f05270 */
[----:B01----:R-:W-:Y:S05]  /*0280*/  @!P0 BRA `(.L_x_1) ;  /* 0x0000000000308947 */ /* 0x003fea0003800000 */
[----:B------:R-:W0:Y:S01]  /*0290*/  LDC.64 R10, c[0x0][0x380] ;  /* 0x0000e000ff0a7b82 */ /* 0x000e220000000a00 */
[----:B------:R-:W-:-:S04]  /*02a0*/  IADD3 R4, PT, PT, R4, 0x1, RZ ;  /* 0x0000000104047810 */ /* 0x000fc80007ffe0ff */
[----:B------:R-:W-:-:S05]  /*02b0*/  LOP3.LUT R4, R4, 0x3, RZ, 0xc0, !PT ;  /* 0x0000000304047812 */ /* 0x000fca00078ec0ff */
[----:B------:R-:W-:-:S07]  /*02c0*/  IMAD.MOV R4, RZ, RZ, -R4 ;  /* 0x000000ffff047224 */ /* 0x000fce00078e0a04 */
.L_x_2:
[----:B01----:R-:W-:-:S05]  /*02d0*/  IMAD.WIDE R6, R5, 0x8, R10 ;  /* 0x0000000805067825 */ /* 0x003fca00078e020a */
[----:B------:R-:W2:Y:S01]  /*02e0*/  LDG.E.64 R8, desc[UR4][R6.64] ;  /* 0x0000000406087981 */ /* 0x000ea2000c1e1b00 */
[----:B------:R-:W-:Y:S01]  /*02f0*/  IADD3 R4, PT, PT, R4, 0x1, RZ ;  /* 0x0000000104047810 */ /* 0x000fe20007ffe0ff */
[----:B------:R-:W-:-:S03]  /*0300*/  IMAD.IADD R5, R0, 0x1, R5 ;  /* 0x0000000100057824 */ /* 0x000fc600078e0205 */
[----:B------:R-:W-:Y:S01]  /*0310*/  ISETP.NE.AND P0, PT, R4, RZ, PT ;  /* 0x000000ff0400720c */ /* 0x000fe20003f05270 */
[----:B--2---:R-:W-:-:S07]  /*0320*/  DMUL R8, R8, R8 ;  /* 0x0000000808087228 */ /* 0x004fce0000000000 */
[----:B------:R1:W-:Y:S05]  /*0330*/  STG.E.64 desc[UR4][R6.64], R8 ;  /* 0x0000000806007986 */ /* 0x0003ea000c101b04 */
[----:B------:R-:W-:Y:S05]  /*0340*/  @P0 BRA `(.L_x_2) ;  /* 0xfffffffc00e00947 */ /* 0x000fea000383ffff */
.L_x_1:
[----:B------:R-:W-:Y:S05]  /*0350*/  BSYNC.RECONVERGENT B0 ;  /* 0x0000000000007941 */ /* 0x000fea0003800200 */
.L_x_0:
[----:B------:R-:W-:Y:S05]  /*0360*/  @!P1 EXIT ;  /* 0x000000000000994d */ /* 0x000fea0003800000 */
.L_x_3:
[----:B0-----:R-:W-:-:S05]  /*0370*/  IMAD.WIDE R20, R5, 0x8, R2 ;  /* 0x0000000805147825 */ /* 0x001fca00078e0202 */
[----:B-1----:R-:W2:Y:S01]  /*0380*/  LDG.E.64 R6, desc[UR4][R20.64] ;  /* 0x0000000414067981 */ /* 0x002ea2000c1e1b00 */
[----:B------:R-:W-:Y:S01]  /*0390*/  IMAD.WIDE R8, R0, 0x8, R20 ;  /* 0x0000000800087825 */ /* 0x000fe200078e0214 */
[----:B--2---:R-:W-:-:S07]  /*03a0*/  DMUL R6, R6, R6 ;  /* 0x0000000606067228 */ /* 0x004fce0000000000 */
[----:B------:R0:W-:Y:S04]  /*03b0*/  STG.E.64 desc[UR4][R20.64], R6 ;  /* 0x0000000614007986 */ /* 0x0001e8000c101b04 */
[----:B------:R-:W2:Y:S01]  /*03c0*/  LDG.E.64 R10, desc[UR4][R8.64] ;  /* 0x00000004080a7981 */ /* 0x000ea2000c1e1b00 */
        /* <DEDUP_REMOVED lines=8> */
[----:B------:R-:W-:-:S04]  /*0450*/  LEA R5, R0, R5, 0x2 ;  /* 0x0000000500057211 */ /* 0x000fc800078e10ff */
[----:B------:R-:W-:Y:S01]  /*0460*/  ISETP.GE.AND P0, PT, R5, UR6, PT ;  /* 0x0000000605007c0c */ /* 0x000fe2000bf06270 */
[----:B--2---:R-:W-:-:S07]  /*0470*/  DMUL R18, R18, R18 ;  /* 0x0000001212127228 */ /* 0x004fce0000000000 */
[----:B------:R0:W-:Y:S05]  /*0480*/  STG.E.64 desc[UR4][R16.64], R18 ;  /* 0x0000001210007986 */ /* 0x0001ea000c101b04 */
[----:B------:R-:W-:Y:S05]  /*0490*/  @!P0 BRA `(.L_x_3) ;  /* 0xfffffffc00b48947 */ /* 0x000fea000383ffff */
[----:B------:R-:W-:Y:S05]  /*04a0*/  EXIT ;  /* 0x000000000000794d */ /* 0x000fea0003800000 */
.L_x_4:
[----:B------:R-:W-:-:S00]  /*04b0*/  BRA `(.L_x_4) ;  /* 0xfffffffc00fc7947 */ /* 0x000fc0000383ffff */
[----:B------:R-:W-:-:S00]  /*04c0*/  NOP ;  /* 0x0000000000007918 */ /* 0x000fc00000000000 */
        /* <DEDUP_REMOVED lines=11> */
.L_x_5:


//--------------------- .nv.shared.reserved.0     --------------------------
	.section	.nv.shared.reserved.0,"aw",@nobits
	.weak		__nv_reservedSMEM_offset_0_alias
	.size		__nv_reservedSMEM_offset_0_alias, 0, 64
	.other		__nv_reservedSMEM_offset_0_alias,@"STO_CUDA_RESERVED_SHARED STV_DEFAULT"
__nv_reservedSMEM_offset_0_alias:
	.zero		0
	.zero		64


//--------------------- .nv.constant0._Z6kernelPdi --------------------------
	.section	.nv.constant0._Z6kernelPdi,"a",@progbits
	.sectionflags	@""
	.align	4
.nv.constant0._Z6kernelPdi:
	.zero		908


//--------------------- SYMBOLS --------------------------

	.type		.nv.reservedSmem.offset0,@object
	.size		.nv.reservedSmem.offset0,0x4
